	.headerflags	@"EF_CUDA_TEXMODE_UNIFIED EF_CUDA_64BIT_ADDRESS EF_CUDA_ACCELERATORS EF_CUDA_SM90 EF_CUDA_VIRTUAL_SM(EF_CUDA_SM90)"
	.elftype	@"ET_EXEC"


//--------------------- .nv.info                  --------------------------
	.section	.nv.info,"",@"SHT_CUDA_INFO"
	.align	4


	//----- nvinfo : EIATTR_REGCOUNT
	.align		4
        /*0000*/ 	.byte	0x04, 0x2f
        /*0002*/ 	.short	(.L_1 - .L_0)
	.align		4
.L_0:
        /*0004*/ 	.word	index@(triton_poi_fused_mul_1)
        /*0008*/ 	.word	0x00000010


	//----- nvinfo : EIATTR_MIN_STACK_SIZE
	.align		4
.L_1:
        /*000c*/ 	.byte	0x04, 0x12
        /*000e*/ 	.short	(.L_3 - .L_2)
	.align		4
.L_2:
        /*0010*/ 	.word	index@(triton_poi_fused_mul_1)
        /*0014*/ 	.word	0x00000000


	//----- nvinfo : EIATTR_FRAME_SIZE
	.align		4
.L_3:
        /*0018*/ 	.byte	0x04, 0x11
        /*001a*/ 	.short	(.L_5 - .L_4)
	.align		4
.L_4:
        /*001c*/ 	.word	index@(triton_poi_fused_mul_1)
        /*0020*/ 	.word	0x00000000


	//----- nvinfo : EIATTR_MIN_STACK_SIZE
	.align		4
.L_5:
        /*0024*/ 	.byte	0x04, 0x12
        /*0026*/ 	.short	(.L_7 - .L_6)
	.align		4
.L_6:
        /*0028*/ 	.word	index@(triton_poi_fused_mul_1)
        /*002c*/ 	.word	0x00000000
.L_7:


//--------------------- .nv.info.triton_poi_fused_mul_1 --------------------------
	.section	.nv.info.triton_poi_fused_mul_1,"",@"SHT_CUDA_INFO"
	.sectionflags	@""
	.align	4


	//----- nvinfo : EIATTR_CUDA_API_VERSION
	.align		4
        /*0000*/ 	.byte	0x04, 0x37
        /*0002*/ 	.short	(.L_9 - .L_8)
.L_8:
        /*0004*/ 	.word	0x0000007c


	//----- nvinfo : EIATTR_KPARAM_INFO
	.align		4
.L_9:
        /*0008*/ 	.byte	0x04, 0x17
        /*000a*/ 	.short	(.L_11 - .L_10)
.L_10:
        /*000c*/ 	.word	0x00000000
        /*0010*/ 	.short	0x0005
        /*0012*/ 	.short	0x0028
        /*0014*/ 	.byte	0x00, 0xf0, 0x11, 0x00


	//----- nvinfo : EIATTR_KPARAM_INFO
	.align		4
.L_11:
        /*0018*/ 	.byte	0x04, 0x17
        /*001a*/ 	.short	(.L_13 - .L_12)
.L_12:
        /*001c*/ 	.word	0x00000000
        /*0020*/ 	.short	0x0004
        /*0022*/ 	.short	0x0020
        /*0024*/ 	.byte	0x00, 0xf4, 0x21, 0x00


	//----- nvinfo : EIATTR_KPARAM_INFO
	.align		4
.L_13:
        /*0028*/ 	.byte	0x04, 0x17
        /*002a*/ 	.short	(.L_15 - .L_14)
.L_14:
        /*002c*/ 	.word	0x00000000
        /*0030*/ 	.short	0x0003
        /*0032*/ 	.short	0x0018
        /*0034*/ 	.byte	0x00, 0xf4, 0x21, 0x00


	//----- nvinfo : EIATTR_KPARAM_INFO
	.align		4
.L_15:
        /*0038*/ 	.byte	0x04, 0x17
        /*003a*/ 	.short	(.L_17 - .L_16)
.L_16:
        /*003c*/ 	.word	0x00000000
        /*0040*/ 	.short	0x0002
        /*0042*/ 	.short	0x0010
        /*0044*/ 	.byte	0x00, 0xf4, 0x21, 0x00


	//----- nvinfo : EIATTR_KPARAM_INFO
	.align		4
.L_17:
        /*0048*/ 	.byte	0x04, 0x17
        /*004a*/ 	.short	(.L_19 - .L_18)
.L_18:
        /*004c*/ 	.word	0x00000000
        /*0050*/ 	.short	0x0001
        /*0052*/ 	.short	0x0008
        /*0054*/ 	.byte	0x00, 0xf4, 0x21, 0x00


	//----- nvinfo : EIATTR_KPARAM_INFO
	.align		4
.L_19:
        /*0058*/ 	.byte	0x04, 0x17
        /*005a*/ 	.short	(.L_21 - .L_20)
.L_20:
        /*005c*/ 	.word	0x00000000
        /*0060*/ 	.short	0x0000
        /*0062*/ 	.short	0x0000
        /*0064*/ 	.byte	0x00, 0xf4, 0x21, 0x00


	//----- nvinfo : EIATTR_SPARSE_MMA_MASK
	.align		4
.L_21:
        /*0068*/ 	.byte	0x03, 0x50
        /*006a*/ 	.short	0x0000


	//----- nvinfo : EIATTR_MAXREG_COUNT
	.align		4
        /*006c*/ 	.byte	0x03, 0x1b
        /*006e*/ 	.short	0x00ff


	//----- nvinfo : EIATTR_EXIT_INSTR_OFFSETS
	.align		4
        /*0070*/ 	.byte	0x04, 0x1c
        /*0072*/ 	.short	(.L_23 - .L_22)


	//   ....[0]....
.L_22:
        /*0074*/ 	.word	0x000002f0


	//   ....[1]....
        /*0078*/ 	.word	0x00000310


	//----- nvinfo : EIATTR_REQNTID
	.align		4
.L_23:
        /*007c*/ 	.byte	0x04, 0x10
        /*007e*/ 	.short	(.L_25 - .L_24)
.L_24:
        /*0080*/ 	.word	0x00000080
        /*0084*/ 	.word	0x00000001
        /*0088*/ 	.word	0x00000001


	//----- nvinfo : EIATTR_CBANK_PARAM_SIZE
	.align		4
.L_25:
        /*008c*/ 	.byte	0x03, 0x19
        /*008e*/ 	.short	0x002c


	//----- nvinfo : EIATTR_PARAM_CBANK
	.align		4
        /*0090*/ 	.byte	0x04, 0x0a
        /*0092*/ 	.short	(.L_27 - .L_26)
	.align		4
.L_26:
        /*0094*/ 	.word	index@(.nv.constant0.triton_poi_fused_mul_1)
        /*0098*/ 	.short	0x0210
        /*009a*/ 	.short	0x002c


	//----- nvinfo : EIATTR_SW_WAR
	.align		4
.L_27:
        /*009c*/ 	.byte	0x04, 0x36
        /*009e*/ 	.short	(.L_29 - .L_28)
.L_28:
        /*00a0*/ 	.word	0x00000008
.L_29:


//--------------------- .nv.callgraph             --------------------------
	.section	.nv.callgraph,"",@"SHT_CUDA_CALLGRAPH"
	.align	4
	.sectionentsize	8
	.align		4
        /*0000*/ 	.word	0x00000000
	.align		4
        /*0004*/ 	.word	0xffffffff
	.align		4
        /*0008*/ 	.word	0x00000000
	.align		4
        /*000c*/ 	.word	0xfffffffe
	.align		4
        /*0010*/ 	.word	0x00000000
	.align		4
        /*0014*/ 	.word	0xfffffffd
	.align		4
        /*0018*/ 	.word	0x00000000
	.align		4
        /*001c*/ 	.word	0xfffffffc


//--------------------- .text.triton_poi_fused_mul_1 --------------------------
	.section	.text.triton_poi_fused_mul_1,"ax",@progbits
	.align	128
        .global         triton_poi_fused_mul_1
        .type           triton_poi_fused_mul_1,@function
        .size           triton_poi_fused_mul_1,(.L_x_1 - triton_poi_fused_mul_1)
        .other          triton_poi_fused_mul_1,@"STO_CUDA_ENTRY STV_DEFAULT"
triton_poi_fused_mul_1:
.text.triton_poi_fused_mul_1:
[----:B------:R-:W0:Y:S02]  /*0000*/  LDC R1, c[0x0][0x28] ;  /* 0x00000a00ff017b82 */ /* 0x000e240000000800 */
[----:B------:R-:W1:Y:S01]  /*0010*/  S2R R0, SR_TID.X ;  /* 0x0000000000007919 */ /* 0x000e620000002100 */
[----:B------:R-:W2:Y:S01]  /*0020*/  LDC.64 R6, c[0x0][0x220] ;  /* 0x00008800ff067b82 */ /* 0x000ea20000000a00 */
[----:B------:R-:W-:Y:S01]  /*0030*/  CS2R R12, SRZ ;  /* 0x00000000000c7805 */ /* 0x000fe2000001ff00 */
[----:B------:R-:W-:Y:S01]  /*0040*/  ULDC.64 UR4, c[0x0][0x208] ;  /* 0x0000820000047ab9 */ /* 0x000fe20000000a00 */
[----:B------:R-:W3:Y:S05]  /*0050*/  S2R R3, SR_CTAID.X ;  /* 0x0000000000037919 */ /* 0x000eea0000002500 */
[----:B------:R-:W4:Y:S08]  /*0060*/  LDC.64 R4, c[0x0][0x218] ;  /* 0x00008600ff047b82 */ /* 0x000f300000000a00 */
[----:B------:R-:W5:Y:S01]  /*0070*/  LDC.64 R8, c[0x0][0x228] ;  /* 0x00008a00ff087b82 */ /* 0x000f620000000a00 */
[----:B-1----:R-:W-:-:S02]  /*0080*/  LOP3.LUT R0, R0, 0x7f, RZ, 0xc0, !PT ;  /* 0x0000007f00007812 */ /* 0x002fc400078ec0ff */
[----:B---3--:R-:W-:Y:S02]  /*0090*/  SHF.R.S32.HI R2, RZ, 0x18, R3 ;  /* 0x00000018ff027819 */ /* 0x008fe40000011403 */
[----:B------:R-:W-:Y:S02]  /*00a0*/  LEA R0, R3, R0, 0x7 ;  /* 0x0000000003007211 */ /* 0x000fe400078e38ff */
[----:B------:R-:W-:Y:S02]  /*00b0*/  SGXT R3, R2, 0x1 ;  /* 0x000000010203781a */ /* 0x000fe40000000200 */
[----:B------:R-:W-:Y:S02]  /*00c0*/  ISETP.GE.AND P0, PT, R0, 0x100, PT ;  /* 0x000001000000780c */ /* 0x000fe40003f06270 */
[----:B------:R-:W-:-:S04]  /*00d0*/  LEA.HI R3, R3, R0, RZ, 0x4 ;  /* 0x0000000003037211 */ /* 0x000fc800078f20ff */
[----:B------:R-:W-:-:S04]  /*00e0*/  SHF.R.S32.HI R3, RZ, 0x4, R3 ;  /* 0x00000004ff037819 */ /* 0x000fc80000011403 */
[C---:B------:R-:W-:Y:S01]  /*00f0*/  LEA.HI R2, R3.reuse, R3, RZ, 0x2 ;  /* 0x0000000303027211 */ /* 0x040fe200078f10ff */
[----:B----4-:R-:W-:-:S03]  /*0100*/  IMAD.WIDE R4, R3, 0x4, R4 ;  /* 0x0000000403047825 */ /* 0x010fc600078e0204 */
[----:B------:R-:W-:Y:S01]  /*0110*/  LOP3.LUT R2, R2, 0xfffffffc, RZ, 0xc0, !PT ;  /* 0xfffffffc02027812 */ /* 0x000fe200078ec0ff */
[----:B-----5:R-:W-:-:S03]  /*0120*/  IMAD.WIDE R8, R3, 0x4, R8 ;  /* 0x0000000403087825 */ /* 0x020fc600078e0208 */
[----:B------:R-:W-:Y:S02]  /*0130*/  IADD3 R11, R3, -R2, RZ ;  /* 0x80000002030b7210 */ /* 0x000fe40007ffe0ff */
[----:B------:R-:W3:Y:S01]  /*0140*/  @!P0 LDG.E.EL R13, desc[UR4][R8.64] ;  /* 0x00000004080d8981 */ /* 0x000ee2000c2e1900 */
[----:B------:R-:W1:Y:S02]  /*0150*/  LDC.64 R2, c[0x0][0x210] ;  /* 0x00008400ff027b82 */ /* 0x000e640000000a00 */
[----:B--2---:R-:W-:Y:S01]  /*0160*/  IMAD.WIDE R6, R11, 0x4, R6 ;  /* 0x000000040b067825 */ /* 0x004fe200078e0206 */
[----:B------:R-:W-:-:S04]  /*0170*/  CS2R R10, SRZ ;  /* 0x00000000000a7805 */ /* 0x000fc8000001ff00 */
[----:B------:R-:W2:Y:S04]  /*0180*/  @!P0 LDG.E.EL R12, desc[UR4][R6.64] ;  /* 0x00000004060c8981 */ /* 0x000ea8000c2e1900 */
[----:B------:R4:W2:Y:S01]  /*0190*/  @!P0 LDG.E.EL R11, desc[UR4][R4.64] ;  /* 0x00000004040b8981 */ /* 0x0008a2000c2e1900 */
[----:B-1----:R-:W-:-:S05]  /*01a0*/  IMAD.WIDE R2, R0, 0x4, R2 ;  /* 0x0000000400027825 */ /* 0x002fca00078e0202 */
[----:B------:R1:W5:Y:S01]  /*01b0*/  @!P0 LDG.E R10, desc[UR4][R2.64] ;  /* 0x00000004020a8981 */ /* 0x000362000c1e1900 */
[----:B----4-:R-:W-:Y:S01]  /*01c0*/  HFMA2.MMA R5, -RZ, RZ, 1.625, 0 ;  /* 0x3e800000ff057435 */ /* 0x010fe200000001ff */
[----:B-1----:R-:W1:Y:S02]  /*01d0*/  LDC.64 R2, c[0x0][0x230] ;  /* 0x00008c00ff027b82 */ /* 0x002e640000000a00 */
[----:B-1----:R-:W-:-:S04]  /*01e0*/  IMAD.WIDE R2, R0, 0x4, R2 ;  /* 0x0000000400027825 */ /* 0x002fc800078e0202 */
[----:B--2---:R-:W-:Y:S01]  /*01f0*/  FADD R11, R12, R11 ;  /* 0x0000000b0c0b7221 */ /* 0x004fe20000000000 */
[----:B---3--:R-:W-:-:S04]  /*0200*/  FADD R12, R13, R12 ;  /* 0x0000000c0d0c7221 */ /* 0x008fc80000000000 */
[----:B------:R-:W-:-:S04]  /*0210*/  FADD R11, R11, R12 ;  /* 0x0000000c0b0b7221 */ /* 0x000fc80000000000 */
[----:B------:R-:W-:-:S04]  /*0220*/  FADD R11, RZ, -R11 ;  /* 0x8000000bff0b7221 */ /* 0x000fc80000000000 */
[----:B------:R-:W-:-:S05]  /*0230*/  FMUL R11, R11, 1.4426950216293334961 ;  /* 0x3fb8aa3b0b0b7820 */ /* 0x000fca0000400000 */
[----:B------:R-:W-:-:S13]  /*0240*/  FSETP.GEU.AND P1, PT, R11, -126, PT ;  /* 0xc2fc00000b00780b */ /* 0x000fda0003f2e000 */
[----:B------:R-:W-:-:S04]  /*0250*/  @!P1 FMUL R11, R11, 0.5 ;  /* 0x3f0000000b0b9820 */ /* 0x000fc80000400000 */
[----:B------:R-:W1:Y:S02]  /*0260*/  MUFU.EX2 R4, R11 ;  /* 0x0000000b00047308 */ /* 0x000e640000000800 */
[----:B-1----:R-:W-:-:S04]  /*0270*/  @!P1 FMUL R4, R4, R4 ;  /* 0x0000000404049220 */ /* 0x002fc80000400000 */
[----:B------:R-:W-:-:S05]  /*0280*/  FADD R4, R4, 1 ;  /* 0x3f80000004047421 */ /* 0x000fca0000000000 */
[----:B------:R-:W-:-:S13]  /*0290*/  FSETP.GT.AND P1, PT, R4, 8.50705917302346158658e+37, PT ;  /* 0x7e8000000400780b */ /* 0x000fda0003f24000 */
[----:B------:R-:W-:-:S06]  /*02a0*/  @P1 FMUL R4, R4, 0.25 ;  /* 0x3e80000004041820 */ /* 0x000fcc0000400000 */
[----:B------:R-:W1:Y:S01]  /*02b0*/  MUFU.RCP R4, R4 ;  /* 0x0000000400047308 */ /* 0x000e620000001000 */
[----:B------:R-:W-:-:S05]  /*02c0*/  FSEL R5, R5, 1, P1 ;  /* 0x3f80000005057808 */ /* 0x000fca0000800000 */
[----:B-1----:R-:W-:-:S04]  /*02d0*/  FMUL R5, R4, R5 ;  /* 0x0000000504057220 */ /* 0x002fc80000400000 */
[----:B-----5:R-:W-:Y:S01]  /*02e0*/  FMUL R5, R5, R10 ;  /* 0x0000000a05057220 */ /* 0x020fe20000400000 */
[----:B------:R-:W-:Y:S06]  /*02f0*/  @P0 EXIT ;  /* 0x000000000000094d */ /* 0x000fec0003800000 */
[----:B------:R-:W-:Y:S01]  /*0300*/  STG.E desc[UR4][R2.64], R5 ;  /* 0x0000000502007986 */ /* 0x000fe2000c101904 */
[----:B------:R-:W-:Y:S05]  /*0310*/  EXIT ;  /* 0x000000000000794d */ /* 0x000fea0003800000 */
.L_x_0:
[----:B------:R-:W-:-:S00]  /*0320*/  BRA `(.L_x_0) ;  /* 0xfffffffc00fc7947 */ /* 0x000fc0000383ffff */
[----:B------:R-:W-:-:S00]  /*0330*/  NOP ;  /* 0x0000000000007918 */ /* 0x000fc00000000000 */
        /* <DEDUP_REMOVED lines=12> */
.L_x_1:


//--------------------- .nv.constant0.triton_poi_fused_mul_1 --------------------------
	.section	.nv.constant0.triton_poi_fused_mul_1,"a",@progbits
	.sectionflags	@""
	.align	4
.nv.constant0.triton_poi_fused_mul_1:
	.zero		572
